	.headerflags	@"EF_CUDA_TEXMODE_UNIFIED EF_CUDA_64BIT_ADDRESS EF_CUDA_ACCELERATORS EF_CUDA_SM90 EF_CUDA_VIRTUAL_SM(EF_CUDA_SM90)"
	.elftype	@"ET_EXEC"


//--------------------- .nv.info                  --------------------------
	.section	.nv.info,"",@"SHT_CUDA_INFO"
	.align	4


	//----- nvinfo : EIATTR_REGCOUNT
	.align		4
        /*0000*/ 	.byte	0x04, 0x2f
        /*0002*/ 	.short	(.L_1 - .L_0)
	.align		4
.L_0:
        /*0004*/ 	.word	index@(triton_poi_fused_max_pool2d_with_indices_26)
        /*0008*/ 	.word	0x0000000e


	//----- nvinfo : EIATTR_MIN_STACK_SIZE
	.align		4
.L_1:
        /*000c*/ 	.byte	0x04, 0x12
        /*000e*/ 	.short	(.L_3 - .L_2)
	.align		4
.L_2:
        /*0010*/ 	.word	index@(triton_poi_fused_max_pool2d_with_indices_26)
        /*0014*/ 	.word	0x00000000


	//----- nvinfo : EIATTR_FRAME_SIZE
	.align		4
.L_3:
        /*0018*/ 	.byte	0x04, 0x11
        /*001a*/ 	.short	(.L_5 - .L_4)
	.align		4
.L_4:
        /*001c*/ 	.word	index@(triton_poi_fused_max_pool2d_with_indices_26)
        /*0020*/ 	.word	0x00000000


	//----- nvinfo : EIATTR_MIN_STACK_SIZE
	.align		4
.L_5:
        /*0024*/ 	.byte	0x04, 0x12
        /*0026*/ 	.short	(.L_7 - .L_6)
	.align		4
.L_6:
        /*0028*/ 	.word	index@(triton_poi_fused_max_pool2d_with_indices_26)
        /*002c*/ 	.word	0x00000000
.L_7:


//--------------------- .nv.info.triton_poi_fused_max_pool2d_with_indices_26 --------------------------
	.section	.nv.info.triton_poi_fused_max_pool2d_with_indices_26,"",@"SHT_CUDA_INFO"
	.sectionflags	@""
	.align	4


	//----- nvinfo : EIATTR_CUDA_API_VERSION
	.align		4
        /*0000*/ 	.byte	0x04, 0x37
        /*0002*/ 	.short	(.L_9 - .L_8)
.L_8:
        /*0004*/ 	.word	0x0000007c


	//----- nvinfo : EIATTR_KPARAM_INFO
	.align		4
.L_9:
        /*0008*/ 	.byte	0x04, 0x17
        /*000a*/ 	.short	(.L_11 - .L_10)
.L_10:
        /*000c*/ 	.word	0x00000000
        /*0010*/ 	.short	0x0002
        /*0012*/ 	.short	0x0010
        /*0014*/ 	.byte	0x00, 0xf0, 0x11, 0x00


	//----- nvinfo : EIATTR_KPARAM_INFO
	.align		4
.L_11:
        /*0018*/ 	.byte	0x04, 0x17
        /*001a*/ 	.short	(.L_13 - .L_12)
.L_12:
        /*001c*/ 	.word	0x00000000
        /*0020*/ 	.short	0x0001
        /*0022*/ 	.short	0x0008
        /*0024*/ 	.byte	0x00, 0xf4, 0x21, 0x00


	//----- nvinfo : EIATTR_KPARAM_INFO
	.align		4
.L_13:
        /*0028*/ 	.byte	0x04, 0x17
        /*002a*/ 	.short	(.L_15 - .L_14)
.L_14:
        /*002c*/ 	.word	0x00000000
        /*0030*/ 	.short	0x0000
        /*0032*/ 	.short	0x0000
        /*0034*/ 	.byte	0x00, 0xf4, 0x21, 0x00


	//----- nvinfo : EIATTR_SPARSE_MMA_MASK
	.align		4
.L_15:
        /*0038*/ 	.byte	0x03, 0x50
        /*003a*/ 	.short	0x0000


	//----- nvinfo : EIATTR_MAXREG_COUNT
	.align		4
        /*003c*/ 	.byte	0x03, 0x1b
        /*003e*/ 	.short	0x00ff


	//----- nvinfo : EIATTR_EXIT_INSTR_OFFSETS
	.align		4
        /*0040*/ 	.byte	0x04, 0x1c
        /*0042*/ 	.short	(.L_17 - .L_16)


	//   ....[0]....
.L_16:
        /*0044*/ 	.word	0x000003a0


	//----- nvinfo : EIATTR_REQNTID
	.align		4
.L_17:
        /*0048*/ 	.byte	0x04, 0x10
        /*004a*/ 	.short	(.L_19 - .L_18)
.L_18:
        /*004c*/ 	.word	0x00000080
        /*0050*/ 	.word	0x00000001
        /*0054*/ 	.word	0x00000001


	//----- nvinfo : EIATTR_CBANK_PARAM_SIZE
	.align		4
.L_19:
        /*0058*/ 	.byte	0x03, 0x19
        /*005a*/ 	.short	0x0014


	//----- nvinfo : EIATTR_PARAM_CBANK
	.align		4
        /*005c*/ 	.byte	0x04, 0x0a
        /*005e*/ 	.short	(.L_21 - .L_20)
	.align		4
.L_20:
        /*0060*/ 	.word	index@(.nv.constant0.triton_poi_fused_max_pool2d_with_indices_26)
        /*0064*/ 	.short	0x0210
        /*0066*/ 	.short	0x0014


	//----- nvinfo : EIATTR_SW_WAR
	.align		4
.L_21:
        /*0068*/ 	.byte	0x04, 0x36
        /*006a*/ 	.short	(.L_23 - .L_22)
.L_22:
        /*006c*/ 	.word	0x00000008
.L_23:


//--------------------- .nv.callgraph             --------------------------
	.section	.nv.callgraph,"",@"SHT_CUDA_CALLGRAPH"
	.align	4
	.sectionentsize	8
	.align		4
        /*0000*/ 	.word	0x00000000
	.align		4
        /*0004*/ 	.word	0xffffffff
	.align		4
        /*0008*/ 	.word	0x00000000
	.align		4
        /*000c*/ 	.word	0xfffffffe
	.align		4
        /*0010*/ 	.word	0x00000000
	.align		4
        /*0014*/ 	.word	0xfffffffd
	.align		4
        /*0018*/ 	.word	0x00000000
	.align		4
        /*001c*/ 	.word	0xfffffffc


//--------------------- .text.triton_poi_fused_max_pool2d_with_indices_26 --------------------------
	.section	.text.triton_poi_fused_max_pool2d_with_indices_26,"ax",@progbits
	.align	128
        .global         triton_poi_fused_max_pool2d_with_indices_26
        .type           triton_poi_fused_max_pool2d_with_indices_26,@function
        .size           triton_poi_fused_max_pool2d_with_indices_26,(.L_x_1 - triton_poi_fused_max_pool2d_with_indices_26)
        .other          triton_poi_fused_max_pool2d_with_indices_26,@"STO_CUDA_ENTRY STV_DEFAULT"
triton_poi_fused_max_pool2d_with_indices_26:
.text.triton_poi_fused_max_pool2d_with_indices_26:
[----:B------:R-:W-:Y:S01]  /*0000*/  LDC R1, c[0x0][0x28] ;  /* 0x00000a00ff017b82 */ /* 0x000fe20000000800 */
[----:B------:R-:W1:Y:S01]  /*0010*/  S2R R0, SR_TID.X ;  /* 0x0000000000007919 */ /* 0x000e620000002100 */
[----:B------:R-:W-:Y:S01]  /*0020*/  ULDC.64 UR4, c[0x0][0x208] ;  /* 0x0000820000047ab9 */ /* 0x000fe20000000a00 */
[----:B------:R-:W-:Y:S01]  /*0030*/  ULDC.64 UR6, c[0x0][0x218] ;  /* 0x0000860000067ab9 */ /* 0x000fe20000000a00 */
[----:B------:R-:W2:Y:S01]  /*0040*/  S2R R5, SR_CTAID.X ;  /* 0x0000000000057919 */ /* 0x000ea20000002500 */
[----:B-1----:R-:W-:Y:S01]  /*0050*/  IMAD.SHL.U32 R0, R0, 0x2, RZ ;  /* 0x0000000200007824 */ /* 0x002fe200078e00ff */
[----:B--2---:R-:W-:-:S04]  /*0060*/  SHF.R.S32.HI R7, RZ, 0x17, R5 ;  /* 0x00000017ff077819 */ /* 0x004fc80000011405 */
[----:B------:R-:W-:Y:S02]  /*0070*/  LOP3.LUT R0, R0, 0xfe, RZ, 0xc0, !PT ;  /* 0x000000fe00007812 */ /* 0x000fe400078ec0ff */
[----:B------:R-:W-:-:S03]  /*0080*/  SGXT R7, R7, 0x1 ;  /* 0x000000010707781a */ /* 0x000fc60000000200 */
[----:B------:R-:W-:-:S05]  /*0090*/  IMAD R0, R5, 0x100, R0 ;  /* 0x0000010005007824 */ /* 0x000fca00078e0200 */
[----:B------:R-:W-:Y:S02]  /*00a0*/  SHF.R.S32.HI R3, RZ, 0x1f, R0 ;  /* 0x0000001fff037819 */ /* 0x000fe40000011400 */
[-C--:B------:R-:W-:Y:S02]  /*00b0*/  LEA.HI R6, R7, R0.reuse, RZ, 0xc ;  /* 0x0000000007067211 */ /* 0x080fe400078f60ff */
[----:B------:R-:W-:Y:S02]  /*00c0*/  LEA.HI R4, R3, R0, RZ, 0x9 ;  /* 0x0000000003047211 */ /* 0x000fe400078f48ff */
[----:B------:R-:W1:Y:S01]  /*00d0*/  LDC.64 R2, c[0x0][0x210] ;  /* 0x00008400ff027b82 */ /* 0x000e620000000a00 */
[----:B------:R-:W-:Y:S02]  /*00e0*/  SHF.R.S32.HI R6, RZ, 0xc, R6 ;  /* 0x0000000cff067819 */ /* 0x000fe40000011406 */
[----:B------:R-:W-:Y:S02]  /*00f0*/  SHF.R.S32.HI R5, RZ, 0x9, R4 ;  /* 0x00000009ff057819 */ /* 0x000fe40000011404 */
[----:B------:R-:W-:-:S02]  /*0100*/  LOP3.LUT R7, R4, 0xfffffe00, RZ, 0xc0, !PT ;  /* 0xfffffe0004077812 */ /* 0x000fc400078ec0ff */
[----:B------:R-:W-:-:S03]  /*0110*/  LEA.HI R4, R5, R5, RZ, 0x3 ;  /* 0x0000000505047211 */ /* 0x000fc600078f18ff */
[----:B------:R-:W-:Y:S01]  /*0120*/  IMAD.IADD R7, R0, 0x1, -R7 ;  /* 0x0000000100077824 */ /* 0x000fe200078e0a07 */
[----:B------:R-:W-:-:S03]  /*0130*/  LOP3.LUT R4, R4, 0xfffffff8, RZ, 0xc0, !PT ;  /* 0xfffffff804047812 */ /* 0x000fc600078ec0ff */
[----:B------:R-:W-:Y:S02]  /*0140*/  IMAD R7, R6, 0x1440, R7 ;  /* 0x0000144006077824 */ /* 0x000fe400078e0207 */
[----:B------:R-:W-:-:S04]  /*0150*/  IMAD.IADD R4, R5, 0x1, -R4 ;  /* 0x0000000105047824 */ /* 0x000fc800078e0a04 */
[----:B------:R-:W-:-:S04]  /*0160*/  IMAD R11, R4, 0x240, R7 ;  /* 0x00000240040b7824 */ /* 0x000fc800078e0207 */
[C---:B------:R-:W-:Y:S02]  /*0170*/  VIADD R7, R11.reuse, 0x40 ;  /* 0x000000400b077836 */ /* 0x040fe40000000000 */
[----:B-1----:R-:W-:-:S04]  /*0180*/  IMAD.WIDE R4, R11, 0x4, R2 ;  /* 0x000000040b047825 */ /* 0x002fc800078e0202 */
[--C-:B------:R-:W-:Y:S02]  /*0190*/  IMAD.WIDE R6, R7, 0x4, R2.reuse ;  /* 0x0000000407067825 */ /* 0x100fe400078e0202 */
[----:B------:R-:W2:Y:S02]  /*01a0*/  LDG.E.64 R4, desc[UR4][R4.64] ;  /* 0x0000000404047981 */ /* 0x000ea4000c1e1b00 */
[----:B------:R-:W-:Y:S02]  /*01b0*/  VIADD R9, R11, 0x240 ;  /* 0x000002400b097836 */ /* 0x000fe40000000000 */
[----:B------:R-:W2:Y:S02]  /*01c0*/  LDG.E.64 R6, desc[UR4][R6.64] ;  /* 0x0000000406067981 */ /* 0x000ea4000c1e1b00 */
[----:B------:R-:W-:-:S06]  /*01d0*/  IMAD.WIDE R8, R9, 0x4, R2 ;  /* 0x0000000409087825 */ /* 0x000fcc00078e0202 */
[----:B------:R-:W3:Y:S01]  /*01e0*/  LDG.E.64 R8, desc[UR4][R8.64] ;  /* 0x0000000408087981 */ /* 0x000ee2000c1e1b00 */
[----:B------:R-:W-:-:S04]  /*01f0*/  VIADD R11, R11, 0x280 ;  /* 0x000002800b0b7836 */ /* 0x000fc80000000000 */
[----:B------:R-:W-:-:S06]  /*0200*/  IMAD.WIDE R2, R11, 0x4, R2 ;  /* 0x000000040b027825 */ /* 0x000fcc00078e0202 */
[----:B------:R-:W4:Y:S01]  /*0210*/  LDG.E.64 R2, desc[UR4][R2.64] ;  /* 0x0000000402027981 */ /* 0x000f22000c1e1b00 */
[C---:B--2---:R-:W-:Y:S02]  /*0220*/  FSETP.GT.AND P3, PT, R6.reuse, R4, PT ;  /* 0x000000040600720b */ /* 0x044fe40003f64000 */
[----:B------:R-:W-:Y:S02]  /*0230*/  FSETP.GT.AND P0, PT, R7, R5, PT ;  /* 0x000000050700720b */ /* 0x000fe40003f04000 */
[----:B------:R-:W-:Y:S02]  /*0240*/  FSETP.NAN.AND P5, PT, R6, R6, PT ;  /* 0x000000060600720b */ /* 0x000fe40003fa8000 */
[----:B---3--:R-:W-:Y:S02]  /*0250*/  FSETP.NAN.AND P2, PT, R8, R8, PT ;  /* 0x000000080800720b */ /* 0x008fe40003f48000 */
[----:B------:R-:W-:Y:S02]  /*0260*/  FSETP.NAN.AND P1, PT, R9, R9, PT ;  /* 0x000000090900720b */ /* 0x000fe40003f28000 */
[----:B------:R-:W-:-:S03]  /*0270*/  FSETP.NAN.AND P4, PT, R7, R7, PT ;  /* 0x000000070700720b */ /* 0x000fc60003f88000 */
[----:B------:R-:W-:Y:S02]  /*0280*/  @!P3 SEL R6, R6, R4, P5 ;  /* 0x000000040606b207 */ /* 0x000fe40002800000 */
[----:B------:R-:W-:Y:S02]  /*0290*/  @!P0 SEL R7, R7, R5, P4 ;  /* 0x0000000507078207 */ /* 0x000fe40002000000 */
[----:B------:R-:W-:Y:S02]  /*02a0*/  FSETP.GEU.AND P5, PT, R6, R8, PT ;  /* 0x000000080600720b */ /* 0x000fe40003fae000 */
[----:B------:R-:W-:Y:S02]  /*02b0*/  FSETP.GEU.AND P4, PT, R7, R9, PT ;  /* 0x000000090700720b */ /* 0x000fe40003f8e000 */
[----:B------:R-:W-:Y:S02]  /*02c0*/  @!P2 SEL R8, R8, R6, !P5 ;  /* 0x000000060808a207 */ /* 0x000fe40006800000 */
[----:B------:R-:W-:-:S02]  /*02d0*/  @!P1 SEL R9, R9, R7, !P4 ;  /* 0x0000000709099207 */ /* 0x000fc40006000000 */
[----:B----4-:R-:W-:Y:S02]  /*02e0*/  FSETP.GEU.AND P1, PT, R8, R2, PT ;  /* 0x000000020800720b */ /* 0x010fe40003f2e000 */
[----:B------:R-:W-:Y:S02]  /*02f0*/  SEL R4, RZ, 0x1, !P3 ;  /* 0x00000001ff047807 */ /* 0x000fe40005800000 */
[----:B------:R-:W-:Y:S02]  /*0300*/  SEL R2, RZ, 0x1, !P0 ;  /* 0x00000001ff027807 */ /* 0x000fe40004000000 */
[----:B------:R-:W-:Y:S02]  /*0310*/  FSETP.GEU.AND P0, PT, R9, R3, PT ;  /* 0x000000030900720b */ /* 0x000fe40003f0e000 */
[----:B------:R-:W-:Y:S02]  /*0320*/  SEL R4, R4, 0x2, P5 ;  /* 0x0000000204047807 */ /* 0x000fe40002800000 */
[----:B------:R-:W-:-:S02]  /*0330*/  SEL R3, R2, 0x2, P4 ;  /* 0x0000000202037807 */ /* 0x000fc40002000000 */
[----:B------:R-:W-:Y:S02]  /*0340*/  SEL R4, R4, 0x3, P1 ;  /* 0x0000000304047807 */ /* 0x000fe40000800000 */
[----:B------:R-:W-:Y:S02]  /*0350*/  SEL R5, R3, 0x3, P0 ;  /* 0x0000000303057807 */ /* 0x000fe40000000000 */
[----:B------:R-:W-:-:S03]  /*0360*/  IADD3 R2, P2, R0, UR6, RZ ;  /* 0x0000000600027c10 */ /* 0x000fc6000ff5e0ff */
[----:B------:R-:W-:Y:S01]  /*0370*/  IMAD R5, R5, 0x100, R4 ;  /* 0x0000010005057824 */ /* 0x000fe200078e0204 */
[----:B------:R-:W-:-:S05]  /*0380*/  LEA.HI.X.SX32 R3, R0, UR7, 0x1, P2 ;  /* 0x0000000700037c11 */ /* 0x000fca00090f0eff */
[----:B------:R-:W-:Y:S01]  /*0390*/  STG.E.U16 desc[UR4][R2.64], R5 ;  /* 0x0000000502007986 */ /* 0x000fe2000c101504 */
[----:B------:R-:W-:Y:S05]  /*03a0*/  EXIT ;  /* 0x000000000000794d */ /* 0x000fea0003800000 */
.L_x_0:
[----:B------:R-:W-:-:S00]  /*03b0*/  BRA `(.L_x_0) ;  /* 0xfffffffc00fc7947 */ /* 0x000fc0000383ffff */
[----:B------:R-:W-:-:S00]  /*03c0*/  NOP ;  /* 0x0000000000007918 */ /* 0x000fc00000000000 */
        /* <DEDUP_REMOVED lines=11> */
.L_x_1:


//--------------------- .nv.constant0.triton_poi_fused_max_pool2d_with_indices_26 --------------------------
	.section	.nv.constant0.triton_poi_fused_max_pool2d_with_indices_26,"a",@progbits
	.sectionflags	@""
	.align	4
.nv.constant0.triton_poi_fused_max_pool2d_with_indices_26:
	.zero		548
